	.headerflags	@"EF_CUDA_TEXMODE_UNIFIED EF_CUDA_64BIT_ADDRESS EF_CUDA_ACCELERATORS EF_CUDA_SM90 EF_CUDA_VIRTUAL_SM(EF_CUDA_SM90)"
	.elftype	@"ET_EXEC"


//--------------------- .nv.info                  --------------------------
	.section	.nv.info,"",@"SHT_CUDA_INFO"
	.align	4


	//----- nvinfo : EIATTR_REGCOUNT
	.align		4
        /*0000*/ 	.byte	0x04, 0x2f
        /*0002*/ 	.short	(.L_1 - .L_0)
	.align		4
.L_0:
        /*0004*/ 	.word	index@(triton_poi_fused_sub_2)
        /*0008*/ 	.word	0x0000000e


	//----- nvinfo : EIATTR_MIN_STACK_SIZE
	.align		4
.L_1:
        /*000c*/ 	.byte	0x04, 0x12
        /*000e*/ 	.short	(.L_3 - .L_2)
	.align		4
.L_2:
        /*0010*/ 	.word	index@(triton_poi_fused_sub_2)
        /*0014*/ 	.word	0x00000000


	//----- nvinfo : EIATTR_FRAME_SIZE
	.align		4
.L_3:
        /*0018*/ 	.byte	0x04, 0x11
        /*001a*/ 	.short	(.L_5 - .L_4)
	.align		4
.L_4:
        /*001c*/ 	.word	index@(triton_poi_fused_sub_2)
        /*0020*/ 	.word	0x00000000


	//----- nvinfo : EIATTR_MIN_STACK_SIZE
	.align		4
.L_5:
        /*0024*/ 	.byte	0x04, 0x12
        /*0026*/ 	.short	(.L_7 - .L_6)
	.align		4
.L_6:
        /*0028*/ 	.word	index@(triton_poi_fused_sub_2)
        /*002c*/ 	.word	0x00000000
.L_7:


//--------------------- .nv.info.triton_poi_fused_sub_2 --------------------------
	.section	.nv.info.triton_poi_fused_sub_2,"",@"SHT_CUDA_INFO"
	.sectionflags	@""
	.align	4


	//----- nvinfo : EIATTR_CUDA_API_VERSION
	.align		4
        /*0000*/ 	.byte	0x04, 0x37
        /*0002*/ 	.short	(.L_9 - .L_8)
.L_8:
        /*0004*/ 	.word	0x0000007c


	//----- nvinfo : EIATTR_KPARAM_INFO
	.align		4
.L_9:
        /*0008*/ 	.byte	0x04, 0x17
        /*000a*/ 	.short	(.L_11 - .L_10)
.L_10:
        /*000c*/ 	.word	0x00000000
        /*0010*/ 	.short	0x0003
        /*0012*/ 	.short	0x0018
        /*0014*/ 	.byte	0x00, 0xf0, 0x11, 0x00


	//----- nvinfo : EIATTR_KPARAM_INFO
	.align		4
.L_11:
        /*0018*/ 	.byte	0x04, 0x17
        /*001a*/ 	.short	(.L_13 - .L_12)
.L_12:
        /*001c*/ 	.word	0x00000000
        /*0020*/ 	.short	0x0002
        /*0022*/ 	.short	0x0010
        /*0024*/ 	.byte	0x00, 0xf4, 0x21, 0x00


	//----- nvinfo : EIATTR_KPARAM_INFO
	.align		4
.L_13:
        /*0028*/ 	.byte	0x04, 0x17
        /*002a*/ 	.short	(.L_15 - .L_14)
.L_14:
        /*002c*/ 	.word	0x00000000
        /*0030*/ 	.short	0x0001
        /*0032*/ 	.short	0x0008
        /*0034*/ 	.byte	0x00, 0xf4, 0x21, 0x00


	//----- nvinfo : EIATTR_KPARAM_INFO
	.align		4
.L_15:
        /*0038*/ 	.byte	0x04, 0x17
        /*003a*/ 	.short	(.L_17 - .L_16)
.L_16:
        /*003c*/ 	.word	0x00000000
        /*0040*/ 	.short	0x0000
        /*0042*/ 	.short	0x0000
        /*0044*/ 	.byte	0x00, 0xf4, 0x21, 0x00


	//----- nvinfo : EIATTR_SPARSE_MMA_MASK
	.align		4
.L_17:
        /*0048*/ 	.byte	0x03, 0x50
        /*004a*/ 	.short	0x0000


	//----- nvinfo : EIATTR_MAXREG_COUNT
	.align		4
        /*004c*/ 	.byte	0x03, 0x1b
        /*004e*/ 	.short	0x00ff


	//----- nvinfo : EIATTR_EXIT_INSTR_OFFSETS
	.align		4
        /*0050*/ 	.byte	0x04, 0x1c
        /*0052*/ 	.short	(.L_19 - .L_18)


	//   ....[0]....
.L_18:
        /*0054*/ 	.word	0x00000120


	//   ....[1]....
        /*0058*/ 	.word	0x00000140


	//----- nvinfo : EIATTR_REQNTID
	.align		4
.L_19:
        /*005c*/ 	.byte	0x04, 0x10
        /*005e*/ 	.short	(.L_21 - .L_20)
.L_20:
        /*0060*/ 	.word	0x00000080
        /*0064*/ 	.word	0x00000001
        /*0068*/ 	.word	0x00000001


	//----- nvinfo : EIATTR_CBANK_PARAM_SIZE
	.align		4
.L_21:
        /*006c*/ 	.byte	0x03, 0x19
        /*006e*/ 	.short	0x001c


	//----- nvinfo : EIATTR_PARAM_CBANK
	.align		4
        /*0070*/ 	.byte	0x04, 0x0a
        /*0072*/ 	.short	(.L_23 - .L_22)
	.align		4
.L_22:
        /*0074*/ 	.word	index@(.nv.constant0.triton_poi_fused_sub_2)
        /*0078*/ 	.short	0x0210
        /*007a*/ 	.short	0x001c


	//----- nvinfo : EIATTR_SW_WAR
	.align		4
.L_23:
        /*007c*/ 	.byte	0x04, 0x36
        /*007e*/ 	.short	(.L_25 - .L_24)
.L_24:
        /*0080*/ 	.word	0x00000008
.L_25:


//--------------------- .nv.callgraph             --------------------------
	.section	.nv.callgraph,"",@"SHT_CUDA_CALLGRAPH"
	.align	4
	.sectionentsize	8
	.align		4
        /*0000*/ 	.word	0x00000000
	.align		4
        /*0004*/ 	.word	0xffffffff
	.align		4
        /*0008*/ 	.word	0x00000000
	.align		4
        /*000c*/ 	.word	0xfffffffe
	.align		4
        /*0010*/ 	.word	0x00000000
	.align		4
        /*0014*/ 	.word	0xfffffffd
	.align		4
        /*0018*/ 	.word	0x00000000
	.align		4
        /*001c*/ 	.word	0xfffffffc


//--------------------- .text.triton_poi_fused_sub_2 --------------------------
	.section	.text.triton_poi_fused_sub_2,"ax",@progbits
	.align	128
        .global         triton_poi_fused_sub_2
        .type           triton_poi_fused_sub_2,@function
        .size           triton_poi_fused_sub_2,(.L_x_1 - triton_poi_fused_sub_2)
        .other          triton_poi_fused_sub_2,@"STO_CUDA_ENTRY STV_DEFAULT"
triton_poi_fused_sub_2:
.text.triton_poi_fused_sub_2:
[----:B------:R-:W0:Y:S02]  /*0000*/  LDC R1, c[0x0][0x28] ;  /* 0x00000a00ff017b82 */ /* 0x000e240000000800 */
[----:B------:R-:W1:Y:S01]  /*0010*/  S2R R0, SR_TID.X ;  /* 0x0000000000007919 */ /* 0x000e620000002100 */
[----:B------:R-:W2:Y:S01]  /*0020*/  LDC.64 R2, c[0x0][0x210] ;  /* 0x00008400ff027b82 */ /* 0x000ea20000000a00 */
[----:B------:R-:W-:Y:S01]  /*0030*/  MOV R11, RZ ;  /* 0x000000ff000b7202 */ /* 0x000fe20000000f00 */
[----:B------:R-:W-:Y:S01]  /*0040*/  ULDC.64 UR4, c[0x0][0x208] ;  /* 0x0000820000047ab9 */ /* 0x000fe20000000a00 */
[----:B------:R-:W3:Y:S05]  /*0050*/  S2R R9, SR_CTAID.X ;  /* 0x0000000000097919 */ /* 0x000eea0000002500 */
[----:B------:R-:W4:Y:S08]  /*0060*/  LDC.64 R4, c[0x0][0x218] ;  /* 0x00008600ff047b82 */ /* 0x000f300000000a00 */
[----:B------:R-:W5:Y:S01]  /*0070*/  LDC.64 R6, c[0x0][0x220] ;  /* 0x00008800ff067b82 */ /* 0x000f620000000a00 */
[----:B-1----:R-:W-:-:S04]  /*0080*/  LOP3.LUT R0, R0, 0x7f, RZ, 0xc0, !PT ;  /* 0x0000007f00007812 */ /* 0x002fc800078ec0ff */
[----:B---3--:R-:W-:Y:S01]  /*0090*/  LEA R9, R9, R0, 0x7 ;  /* 0x0000000009097211 */ /* 0x008fe200078e38ff */
[----:B------:R-:W-:-:S03]  /*00a0*/  HFMA2.MMA R0, -RZ, RZ, 0, 0 ;  /* 0x00000000ff007435 */ /* 0x000fc600000001ff */
[C---:B------:R-:W-:Y:S01]  /*00b0*/  ISETP.GE.AND P0, PT, R9.reuse, 0x100, PT ;  /* 0x000001000900780c */ /* 0x040fe20003f06270 */
[----:B--2---:R-:W-:-:S04]  /*00c0*/  IMAD.WIDE R2, R9, 0x4, R2 ;  /* 0x0000000409027825 */ /* 0x004fc800078e0202 */
[----:B----4-:R-:W-:-:S08]  /*00d0*/  IMAD.WIDE R4, R9, 0x4, R4 ;  /* 0x0000000409047825 */ /* 0x010fd000078e0204 */
[----:B------:R-:W2:Y:S04]  /*00e0*/  @!P0 LDG.E R0, desc[UR4][R2.64] ;  /* 0x0000000402008981 */ /* 0x000ea8000c1e1900 */
[----:B------:R-:W2:Y:S01]  /*00f0*/  @!P0 LDG.E R11, desc[UR4][R4.64] ;  /* 0x00000004040b8981 */ /* 0x000ea2000c1e1900 */
[----:B-----5:R-:W-:-:S04]  /*0100*/  IMAD.WIDE R6, R9, 0x4, R6 ;  /* 0x0000000409067825 */ /* 0x020fc800078e0206 */
[----:B--2---:R-:W-:Y:S01]  /*0110*/  FADD R11, -R11, R0 ;  /* 0x000000000b0b7221 */ /* 0x004fe20000000100 */
[----:B------:R-:W-:Y:S06]  /*0120*/  @P0 EXIT ;  /* 0x000000000000094d */ /* 0x000fec0003800000 */
[----:B------:R-:W-:Y:S01]  /*0130*/  STG.E desc[UR4][R6.64], R11 ;  /* 0x0000000b06007986 */ /* 0x000fe2000c101904 */
[----:B------:R-:W-:Y:S05]  /*0140*/  EXIT ;  /* 0x000000000000794d */ /* 0x000fea0003800000 */
.L_x_0:
[----:B------:R-:W-:-:S00]  /*0150*/  BRA `(.L_x_0) ;  /* 0xfffffffc00fc7947 */ /* 0x000fc0000383ffff */
[----:B------:R-:W-:-:S00]  /*0160*/  NOP ;  /* 0x0000000000007918 */ /* 0x000fc00000000000 */
        /* <DEDUP_REMOVED lines=9> */
.L_x_1:


//--------------------- .nv.constant0.triton_poi_fused_sub_2 --------------------------
	.section	.nv.constant0.triton_poi_fused_sub_2,"a",@progbits
	.sectionflags	@""
	.align	4
.nv.constant0.triton_poi_fused_sub_2:
	.zero		556
